	.headerflags	@"EF_CUDA_TEXMODE_UNIFIED EF_CUDA_64BIT_ADDRESS EF_CUDA_ACCELERATORS EF_CUDA_SM90 EF_CUDA_VIRTUAL_SM(EF_CUDA_SM90)"
	.elftype	@"ET_EXEC"


//--------------------- .nv.info                  --------------------------
	.section	.nv.info,"",@"SHT_CUDA_INFO"
	.align	4


	//----- nvinfo : EIATTR_REGCOUNT
	.align		4
        /*0000*/ 	.byte	0x04, 0x2f
        /*0002*/ 	.short	(.L_3 - .L_2)
	.align		4
.L_2:
        /*0004*/ 	.word	index@(triton_poi_fused__native_batch_norm_legit_no_training_silu_18)
        /*0008*/ 	.word	0x00000020


	//----- nvinfo : EIATTR_MIN_STACK_SIZE
	.align		4
.L_3:
        /*000c*/ 	.byte	0x04, 0x12
        /*000e*/ 	.short	(.L_5 - .L_4)
	.align		4
.L_4:
        /*0010*/ 	.word	index@(triton_poi_fused__native_batch_norm_legit_no_training_silu_18)
        /*0014*/ 	.word	0x00000000


	//----- nvinfo : EIATTR_FRAME_SIZE
	.align		4
.L_5:
        /*0018*/ 	.byte	0x04, 0x11
        /*001a*/ 	.short	(.L_7 - .L_6)
	.align		4
.L_6:
        /*001c*/ 	.word	index@(triton_poi_fused__native_batch_norm_legit_no_training_silu_18)
        /*0020*/ 	.word	0x00000000


	//----- nvinfo : EIATTR_MIN_STACK_SIZE
	.align		4
.L_7:
        /*0024*/ 	.byte	0x04, 0x12
        /*0026*/ 	.short	(.L_9 - .L_8)
	.align		4
.L_8:
        /*0028*/ 	.word	index@(triton_poi_fused__native_batch_norm_legit_no_training_silu_18)
        /*002c*/ 	.word	0x00000000
.L_9:


//--------------------- .nv.info.triton_poi_fused__native_batch_norm_legit_no_training_silu_18 --------------------------
	.section	.nv.info.triton_poi_fused__native_batch_norm_legit_no_training_silu_18,"",@"SHT_CUDA_INFO"
	.sectionflags	@""
	.align	4


	//----- nvinfo : EIATTR_CUDA_API_VERSION
	.align		4
        /*0000*/ 	.byte	0x04, 0x37
        /*0002*/ 	.short	(.L_11 - .L_10)
.L_10:
        /*0004*/ 	.word	0x0000007c


	//----- nvinfo : EIATTR_KPARAM_INFO
	.align		4
.L_11:
        /*0008*/ 	.byte	0x04, 0x17
        /*000a*/ 	.short	(.L_13 - .L_12)
.L_12:
        /*000c*/ 	.word	0x00000000
        /*0010*/ 	.short	0x0007
        /*0012*/ 	.short	0x0034
        /*0014*/ 	.byte	0x00, 0xf0, 0x11, 0x00


	//----- nvinfo : EIATTR_KPARAM_INFO
	.align		4
.L_13:
        /*0018*/ 	.byte	0x04, 0x17
        /*001a*/ 	.short	(.L_15 - .L_14)
.L_14:
        /*001c*/ 	.word	0x00000000
        /*0020*/ 	.short	0x0006
        /*0022*/ 	.short	0x0030
        /*0024*/ 	.byte	0x00, 0xf0, 0x11, 0x00


	//----- nvinfo : EIATTR_KPARAM_INFO
	.align		4
.L_15:
        /*0028*/ 	.byte	0x04, 0x17
        /*002a*/ 	.short	(.L_17 - .L_16)
.L_16:
        /*002c*/ 	.word	0x00000000
        /*0030*/ 	.short	0x0005
        /*0032*/ 	.short	0x0028
        /*0034*/ 	.byte	0x00, 0xf4, 0x21, 0x00


	//----- nvinfo : EIATTR_KPARAM_INFO
	.align		4
.L_17:
        /*0038*/ 	.byte	0x04, 0x17
        /*003a*/ 	.short	(.L_19 - .L_18)
.L_18:
        /*003c*/ 	.word	0x00000000
        /*0040*/ 	.short	0x0004
        /*0042*/ 	.short	0x0020
        /*0044*/ 	.byte	0x00, 0xf4, 0x21, 0x00


	//----- nvinfo : EIATTR_KPARAM_INFO
	.align		4
.L_19:
        /*0048*/ 	.byte	0x04, 0x17
        /*004a*/ 	.short	(.L_21 - .L_20)
.L_20:
        /*004c*/ 	.word	0x00000000
        /*0050*/ 	.short	0x0003
        /*0052*/ 	.short	0x0018
        /*0054*/ 	.byte	0x00, 0xf4, 0x21, 0x00


	//----- nvinfo : EIATTR_KPARAM_INFO
	.align		4
.L_21:
        /*0058*/ 	.byte	0x04, 0x17
        /*005a*/ 	.short	(.L_23 - .L_22)
.L_22:
        /*005c*/ 	.word	0x00000000
        /*0060*/ 	.short	0x0002
        /*0062*/ 	.short	0x0010
        /*0064*/ 	.byte	0x00, 0xf4, 0x21, 0x00


	//----- nvinfo : EIATTR_KPARAM_INFO
	.align		4
.L_23:
        /*0068*/ 	.byte	0x04, 0x17
        /*006a*/ 	.short	(.L_25 - .L_24)
.L_24:
        /*006c*/ 	.word	0x00000000
        /*0070*/ 	.short	0x0001
        /*0072*/ 	.short	0x0008
        /*0074*/ 	.byte	0x00, 0xf4, 0x21, 0x00


	//----- nvinfo : EIATTR_KPARAM_INFO
	.align		4
.L_25:
        /*0078*/ 	.byte	0x04, 0x17
        /*007a*/ 	.short	(.L_27 - .L_26)
.L_26:
        /*007c*/ 	.word	0x00000000
        /*0080*/ 	.short	0x0000
        /*0082*/ 	.short	0x0000
        /*0084*/ 	.byte	0x00, 0xf4, 0x21, 0x00


	//----- nvinfo : EIATTR_SPARSE_MMA_MASK
	.align		4
.L_27:
        /*0088*/ 	.byte	0x03, 0x50
        /*008a*/ 	.short	0x0000


	//----- nvinfo : EIATTR_MAXREG_COUNT
	.align		4
        /*008c*/ 	.byte	0x03, 0x1b
        /*008e*/ 	.short	0x00ff


	//----- nvinfo : EIATTR_EXIT_INSTR_OFFSETS
	.align		4
        /*0090*/ 	.byte	0x04, 0x1c
        /*0092*/ 	.short	(.L_29 - .L_28)


	//   ....[0]....
.L_28:
        /*0094*/ 	.word	0x00000e40


	//   ....[1]....
        /*0098*/ 	.word	0x00000f00


	//----- nvinfo : EIATTR_REQNTID
	.align		4
.L_29:
        /*009c*/ 	.byte	0x04, 0x10
        /*009e*/ 	.short	(.L_31 - .L_30)
.L_30:
        /*00a0*/ 	.word	0x00000080
        /*00a4*/ 	.word	0x00000001
        /*00a8*/ 	.word	0x00000001


	//----- nvinfo : EIATTR_CBANK_PARAM_SIZE
	.align		4
.L_31:
        /*00ac*/ 	.byte	0x03, 0x19
        /*00ae*/ 	.short	0x0038


	//----- nvinfo : EIATTR_PARAM_CBANK
	.align		4
        /*00b0*/ 	.byte	0x04, 0x0a
        /*00b2*/ 	.short	(.L_33 - .L_32)
	.align		4
.L_32:
        /*00b4*/ 	.word	index@(.nv.constant0.triton_poi_fused__native_batch_norm_legit_no_training_silu_18)
        /*00b8*/ 	.short	0x0210
        /*00ba*/ 	.short	0x0038


	//----- nvinfo : EIATTR_SW_WAR
	.align		4
.L_33:
        /*00bc*/ 	.byte	0x04, 0x36
        /*00be*/ 	.short	(.L_35 - .L_34)
.L_34:
        /*00c0*/ 	.word	0x00000008
.L_35:


//--------------------- .nv.callgraph             --------------------------
	.section	.nv.callgraph,"",@"SHT_CUDA_CALLGRAPH"
	.align	4
	.sectionentsize	8
	.align		4
        /*0000*/ 	.word	0x00000000
	.align		4
        /*0004*/ 	.word	0xffffffff
	.align		4
        /*0008*/ 	.word	0x00000000
	.align		4
        /*000c*/ 	.word	0xfffffffe
	.align		4
        /*0010*/ 	.word	0x00000000
	.align		4
        /*0014*/ 	.word	0xfffffffd
	.align		4
        /*0018*/ 	.word	0x00000000
	.align		4
        /*001c*/ 	.word	0xfffffffc


//--------------------- .nv.constant4             --------------------------
	.section	.nv.constant4,"a",@progbits
	.align	8
	.align		8
.nv.constant4:
        /*0000*/ 	.dword	_$_str
	.align		8
        /*0008*/ 	.dword	_$_str_$_2


//--------------------- .text.triton_poi_fused__native_batch_norm_legit_no_training_silu_18 --------------------------
	.section	.text.triton_poi_fused__native_batch_norm_legit_no_training_silu_18,"ax",@progbits
	.sectionflags	@"SHF_BARRIERS=1"
	.align	128
        .global         triton_poi_fused__native_batch_norm_legit_no_training_silu_18
        .type           triton_poi_fused__native_batch_norm_legit_no_training_silu_18,@function
        .size           triton_poi_fused__native_batch_norm_legit_no_training_silu_18,(.L_x_1 - triton_poi_fused__native_batch_norm_legit_no_training_silu_18)
        .other          triton_poi_fused__native_batch_norm_legit_no_training_silu_18,@"STO_CUDA_ENTRY STV_DEFAULT"
triton_poi_fused__native_batch_norm_legit_no_training_silu_18:
.text.triton_poi_fused__native_batch_norm_legit_no_training_silu_18:
[----:B------:R-:W0:Y:S01]  /*0000*/  LDC R1, c[0x0][0x28] ;  /* 0x00000a00ff017b82 */ /* 0x000e220000000800 */
[----:B------:R-:W1:Y:S07]  /*0010*/  S2R R11, SR_CTAID.X ;  /* 0x00000000000b7919 */ /* 0x000e6e0000002500 */
[----:B------:R-:W2:Y:S01]  /*0020*/  LDC.64 R12, c[0x0][0x220] ;  /* 0x00008800ff0c7b82 */ /* 0x000ea20000000a00 */
[----:B------:R-:W-:Y:S01]  /*0030*/  HFMA2.MMA R18, -RZ, RZ, 0, 0 ;  /* 0x00000000ff127435 */ /* 0x000fe200000001ff */
[----:B------:R-:W-:Y:S01]  /*0040*/  ULDC.64 UR6, c[0x0][0x208] ;  /* 0x0000820000067ab9 */ /* 0x000fe20000000a00 */
[----:B------:R-:W3:Y:S01]  /*0050*/  S2R R14, SR_CTAID.Y ;  /* 0x00000000000e7919 */ /* 0x000ee20000002600 */
[----:B------:R-:W4:Y:S04]  /*0060*/  S2R R19, SR_TID.X ;  /* 0x0000000000137919 */ /* 0x000f280000002100 */
[----:B------:R-:W5:Y:S08]  /*0070*/  LDC.64 R2, c[0x0][0x210] ;  /* 0x00008400ff027b82 */ /* 0x000f700000000a00 */
[----:B------:R-:W4:Y:S08]  /*0080*/  LDC.64 R4, c[0x0][0x218] ;  /* 0x00008600ff047b82 */ /* 0x000f300000000a00 */
[----:B------:R-:W5:Y:S01]  /*0090*/  LDC.64 R6, c[0x0][0x228] ;  /* 0x00008a00ff067b82 */ /* 0x000f620000000a00 */
[C---:B-1----:R-:W-:Y:S01]  /*00a0*/  ISETP.GE.AND P0, PT, R11.reuse, 0x40, PT ;  /* 0x000000400b00780c */ /* 0x042fe20003f06270 */
[----:B--2---:R-:W-:-:S06]  /*00b0*/  IMAD.WIDE R12, R11, 0x4, R12 ;  /* 0x000000040b0c7825 */ /* 0x004fcc00078e020c */
[----:B------:R-:W1:Y:S06]  /*00c0*/  LDC.64 R8, c[0x0][0x230] ;  /* 0x00008c00ff087b82 */ /* 0x000e6c0000000a00 */
[----:B------:R2:W5:Y:S01]  /*00d0*/  @!P0 LDG.E.EL R18, desc[UR6][R12.64] ;  /* 0x000000060c128981 */ /* 0x000562000c2e1900 */
[----:B---3--:R-:W-:Y:S01]  /*00e0*/  SHF.L.U32 R0, R14, 0xa, RZ ;  /* 0x0000000a0e007819 */ /* 0x008fe200000006ff */
[----:B0---4-:R-:W-:-:S03]  /*00f0*/  IMAD.WIDE R22, R11, 0x4, R4 ;  /* 0x000000040b167825 */ /* 0x011fc600078e0204 */
[----:B------:R-:W-:-:S04]  /*0100*/  LOP3.LUT R10, R0, 0x7f, R19, 0xf8, !PT ;  /* 0x0000007f000a7812 */ /* 0x000fc800078ef813 */
[----:B------:R-:W-:Y:S02]  /*0110*/  LEA R17, R10, R11, 0x6 ;  /* 0x0000000b0a117211 */ /* 0x000fe400078e30ff */
[----:B--2---:R-:W-:Y:S02]  /*0120*/  CS2R R12, SRZ ;  /* 0x00000000000c7805 */ /* 0x004fe4000001ff00 */
[----:B------:R-:W-:Y:S02]  /*0130*/  MOV R10, RZ ;  /* 0x000000ff000a7202 */ /* 0x000fe40000000f00 */
[----:B------:R-:W-:Y:S01]  /*0140*/  IADD3 R21, R17, 0x2000, RZ ;  /* 0x0000200011157810 */ /* 0x000fe20007ffe0ff */
[----:B-----5:R-:W-:Y:S01]  /*0150*/  IMAD.WIDE R6, R11, 0x4, R6 ;  /* 0x000000040b067825 */ /* 0x020fe200078e0206 */
[----:B------:R-:W-:Y:S01]  /*0160*/  MOV R15, RZ ;  /* 0x000000ff000f7202 */ /* 0x000fe20000000f00 */
[----:B------:R-:W2:Y:S01]  /*0170*/  @!P0 LDG.E.EL R13, desc[UR6][R22.64] ;  /* 0x00000006160d8981 */ /* 0x000ea2000c2e1900 */
[----:B------:R-:W-:Y:S01]  /*0180*/  IADD3 R5, R17, 0x4000, RZ ;  /* 0x0000400011057810 */ /* 0x000fe20007ffe0ff */
[----:B------:R-:W-:Y:S01]  /*0190*/  IMAD.WIDE R20, R21, 0x4, R2 ;  /* 0x0000000415147825 */ /* 0x000fe200078e0202 */
[----:B------:R-:W-:-:S02]  /*01a0*/  HFMA2.MMA R16, -RZ, RZ, 0, 0 ;  /* 0x00000000ff107435 */ /* 0x000fc400000001ff */
[----:B------:R-:W3:Y:S01]  /*01b0*/  @!P0 LDG.E.EL R15, desc[UR6][R6.64] ;  /* 0x00000006060f8981 */ /* 0x000ee2000c2e1900 */
[----:B-1----:R-:W-:-:S03]  /*01c0*/  IMAD.WIDE R8, R11, 0x4, R8 ;  /* 0x000000040b087825 */ /* 0x002fc600078e0208 */
[----:B------:R0:W2:Y:S04]  /*01d0*/  @!P0 LDG.E.EL R10, desc[UR6][R20.64] ;  /* 0x00000006140a8981 */ /* 0x0000a8000c2e1900 */
[----:B------:R-:W3:Y:S01]  /*01e0*/  @!P0 LDG.E.EL R12, desc[UR6][R8.64] ;  /* 0x00000006080c8981 */ /* 0x000ee2000c2e1900 */
[----:B------:R-:W-:Y:S01]  /*01f0*/  IMAD.WIDE R4, R5, 0x4, R2 ;  /* 0x0000000405047825 */ /* 0x000fe200078e0202 */
[----:B------:R-:W-:Y:S01]  /*0200*/  IADD3 R25, R17, 0x6000, RZ ;  /* 0x0000600011197810 */ /* 0x000fe20007ffe0ff */
[----:B------:R-:W-:-:S03]  /*0210*/  HFMA2.MMA R24, -RZ, RZ, 0, 0 ;  /* 0x00000000ff187435 */ /* 0x000fc600000001ff */
[----:B------:R-:W4:Y:S01]  /*0220*/  @!P0 LDG.E.EL R16, desc[UR6][R4.64] ;  /* 0x0000000604108981 */ /* 0x000f22000c2e1900 */
[----:B0-----:R-:W-:Y:S01]  /*0230*/  IMAD.WIDE R20, R25, 0x4, R2 ;  /* 0x0000000419147825 */ /* 0x001fe200078e0202 */
[----:B------:R-:W-:-:S03]  /*0240*/  MOV R26, RZ ;  /* 0x000000ff001a7202 */ /* 0x000fc60000000f00 */
[----:B------:R-:W-:Y:S02]  /*0250*/  IMAD.WIDE R22, R17, 0x4, R2 ;  /* 0x0000000411167825 */ /* 0x000fe400078e0202 */
[----:B------:R0:W5:Y:S04]  /*0260*/  @!P0 LDG.E.EL R24, desc[UR6][R20.64] ;  /* 0x0000000614188981 */ /* 0x000168000c2e1900 */
[----:B------:R1:W5:Y:S01]  /*0270*/  @!P0 LDG.E.EL R26, desc[UR6][R22.64] ;  /* 0x00000006161a8981 */ /* 0x000362000c2e1900 */
[----:B------:R-:W-:Y:S01]  /*0280*/  IADD3 R29, R17, 0xa000, RZ ;  /* 0x0000a000111d7810 */ /* 0x000fe20007ffe0ff */
[----:B0-----:R-:W-:-:S04]  /*0290*/  HFMA2.MMA R20, -RZ, RZ, 0, 0 ;  /* 0x00000000ff147435 */ /* 0x001fc800000001ff */
[--C-:B------:R-:W-:Y:S01]  /*02a0*/  IMAD.WIDE R8, R29, 0x4, R2.reuse ;  /* 0x000000041d087825 */ /* 0x100fe200078e0202 */
[----:B------:R-:W-:Y:S01]  /*02b0*/  IADD3 R5, R17, 0xc000, RZ ;  /* 0x0000c00011057810 */ /* 0x000fe20007ffe0ff */
[----:B------:R-:W-:Y:S01]  /*02c0*/  HFMA2.MMA R25, -RZ, RZ, 0, 0 ;  /* 0x00000000ff197435 */ /* 0x000fe200000001ff */
[----:B------:R-:W-:Y:S02]  /*02d0*/  IADD3 R27, R17, 0x8000, RZ ;  /* 0x00008000111b7810 */ /* 0x000fe40007ffe0ff */
[----:B------:R-:W-:Y:S01]  /*02e0*/  IADD3 R17, R17, 0xe000, RZ ;  /* 0x0000e00011117810 */ /* 0x000fe20007ffe0ff */
[--C-:B------:R-:W-:Y:S01]  /*02f0*/  IMAD.WIDE R4, R5, 0x4, R2.reuse ;  /* 0x0000000405047825 */ /* 0x100fe200078e0202 */
[----:B------:R-:W-:Y:S01]  /*0300*/  MOV R28, RZ ;  /* 0x000000ff001c7202 */ /* 0x000fe20000000f00 */
[----:B------:R0:W5:Y:S02]  /*0310*/  @!P0 LDG.E.EL R20, desc[UR6][R8.64] ;  /* 0x0000000608148981 */ /* 0x000164000c2e1900 */
[----:B------:R-:W-:Y:S01]  /*0320*/  IMAD.WIDE R6, R27, 0x4, R2 ;  /* 0x000000041b067825 */ /* 0x000fe200078e0202 */
[----:B-1----:R-:W-:-:S02]  /*0330*/  MOV R22, RZ ;  /* 0x000000ff00167202 */ /* 0x002fc40000000f00 */
[----:B------:R1:W5:Y:S01]  /*0340*/  @!P0 LDG.E.EL R28, desc[UR6][R4.64] ;  /* 0x00000006041c8981 */ /* 0x000362000c2e1900 */
[----:B------:R-:W-:-:S03]  /*0350*/  IMAD.WIDE R2, R17, 0x4, R2 ;  /* 0x0000000411027825 */ /* 0x000fc600078e0202 */
[----:B------:R-:W5:Y:S04]  /*0360*/  @!P0 LDG.E.EL R25, desc[UR6][R6.64] ;  /* 0x0000000606198981 */ /* 0x000f68000c2e1900 */
[----:B------:R2:W5:Y:S01]  /*0370*/  @!P0 LDG.E.EL R22, desc[UR6][R2.64] ;  /* 0x0000000602168981 */ /* 0x000562000c2e1900 */
[----:B0-----:R-:W-:Y:S01]  /*0380*/  HFMA2.MMA R8, -RZ, RZ, 1.625, 0 ;  /* 0x3e800000ff087435 */ /* 0x001fe200000001ff */
[----:B------:R-:W0:Y:S01]  /*0390*/  S2UR UR5, SR_CgaCtaId ;  /* 0x00000000000579c3 */ /* 0x000e220000008800 */
[----:B------:R-:W-:Y:S01]  /*03a0*/  UMOV UR4, 0x400 ;  /* 0x0000040000047882 */ /* 0x000fe20000000000 */
[----:B------:R-:W-:Y:S01]  /*03b0*/  SHF.R.S32.HI R14, RZ, 0x15, R14 ;  /* 0x00000015ff0e7819 */ /* 0x000fe2000001140e */
[----:B0-----:R-:W-:Y:S01]  /*03c0*/  UPRMT UR4, UR5, 0x654, UR4 ;  /* 0x0000065405047896 */ /* 0x001fe20008000004 */
[----:B------:R-:W-:-:S04]  /*03d0*/  FADD R18, R18, 0.0010000000474974513054 ;  /* 0x3a83126f12127421 */ /* 0x000fc80000000000 */
[----:B------:R-:W0:Y:S02]  /*03e0*/  MUFU.SQRT R17, R18 ;  /* 0x0000001200117308 */ /* 0x000e240000002000 */
[C---:B0-----:R-:W-:Y:S02]  /*03f0*/  FSETP.GT.AND P1, PT, R17.reuse, 8.50705917302346158658e+37, PT ;  /* 0x7e8000001100780b */ /* 0x041fe40003f24000 */
[----:B------:R-:W-:-:S11]  /*0400*/  FSETP.GEU.AND P2, PT, R17, 1.175494350822287508e-38, PT ;  /* 0x008000001100780b */ /* 0x000fd60003f4e000 */
[----:B------:R-:W-:-:S04]  /*0410*/  @P1 FMUL R17, R17, 0.25 ;  /* 0x3e80000011111820 */ /* 0x000fc80000400000 */
[----:B------:R-:W-:-:S06]  /*0420*/  @!P2 FMUL R17, R17, 16777216 ;  /* 0x4b8000001111a820 */ /* 0x000fcc0000400000 */
[----:B------:R-:W0:Y:S01]  /*0430*/  MUFU.RCP R17, R17 ;  /* 0x0000001100117308 */ /* 0x000e220000001000 */
[----:B-1----:R-:W-:Y:S01]  /*0440*/  FSEL R4, R8, 1, P1 ;  /* 0x3f80000008047808 */ /* 0x002fe20000800000 */
[----:B--2---:R-:W-:-:S04]  /*0450*/  FADD R3, -R13, R10 ;  /* 0x0000000a0d037221 */ /* 0x004fc80000000100 */
[----:B------:R-:W-:-:S04]  /*0460*/  @!P2 FMUL R4, R4, 16777216 ;  /* 0x4b8000000404a820 */ /* 0x000fc80000400000 */
[----:B0-----:R-:W-:-:S04]  /*0470*/  FMUL R2, R17, R4 ;  /* 0x0000000411027220 */ /* 0x001fc80000400000 */
[----:B------:R-:W-:-:S04]  /*0480*/  FMUL R3, R3, R2 ;  /* 0x0000000203037220 */ /* 0x000fc80000400000 */
[----:B---3--:R-:W-:-:S04]  /*0490*/  FFMA R3, R3, R15, R12 ;  /* 0x0000000f03037223 */ /* 0x008fc8000000000c */
[----:B------:R-:W-:Y:S01]  /*04a0*/  FADD R6, RZ, -R3 ;  /* 0x80000003ff067221 */ /* 0x000fe20000000000 */
[----:B----4-:R-:W-:-:S03]  /*04b0*/  FADD R5, -R13, R16 ;  /* 0x000000100d057221 */ /* 0x010fc60000000100 */
[----:B------:R-:W-:Y:S01]  /*04c0*/  FMUL R10, R6, 1.4426950216293334961 ;  /* 0x3fb8aa3b060a7820 */ /* 0x000fe20000400000 */
[----:B------:R-:W-:Y:S01]  /*04d0*/  FMUL R7, R5, R2 ;  /* 0x0000000205077220 */ /* 0x000fe20000400000 */
[----:B-----5:R-:W-:-:S03]  /*04e0*/  FADD R5, -R13, R24 ;  /* 0x000000180d057221 */ /* 0x020fc60000000100 */
[----:B------:R-:W-:Y:S01]  /*04f0*/  FSETP.GEU.AND P1, PT, R10, -126, PT ;  /* 0xc2fc00000a00780b */ /* 0x000fe20003f2e000 */
[----:B------:R-:W-:Y:S01]  /*0500*/  FFMA R4, R7, R15, R12 ;  /* 0x0000000f07047223 */ /* 0x000fe2000000000c */
[----:B------:R-:W-:Y:S01]  /*0510*/  FMUL R7, R5, R2 ;  /* 0x0000000205077220 */ /* 0x000fe20000400000 */
[----:B------:R-:W-:-:S03]  /*0520*/  FADD R5, -R13, R26 ;  /* 0x0000001a0d057221 */ /* 0x000fc60000000100 */
[-C--:B------:R-:W-:Y:S01]  /*0530*/  FFMA R6, R7, R15.reuse, R12 ;  /* 0x0000000f07067223 */ /* 0x080fe2000000000c */
[----:B------:R-:W-:Y:S01]  /*0540*/  FMUL R5, R5, R2 ;  /* 0x0000000205057220 */ /* 0x000fe20000400000 */
[----:B------:R-:W-:Y:S02]  /*0550*/  FADD R9, RZ, -R4 ;  /* 0x80000004ff097221 */ /* 0x000fe40000000000 */
[----:B------:R-:W-:Y:S01]  /*0560*/  FADD R7, RZ, -R6 ;  /* 0x80000006ff077221 */ /* 0x000fe20000000000 */
[----:B------:R-:W-:Y:S02]  /*0570*/  FFMA R5, R5, R15, R12 ;  /* 0x0000000f05057223 */ /* 0x000fe4000000000c */
[----:B------:R-:W-:Y:S01]  /*0580*/  @!P1 FMUL R10, R10, 0.5 ;  /* 0x3f0000000a0a9820 */ /* 0x000fe20000400000 */
[----:B------:R-:W-:Y:S01]  /*0590*/  FMUL R18, R9, 1.4426950216293334961 ;  /* 0x3fb8aa3b09127820 */ /* 0x000fe20000400000 */
[----:B------:R-:W-:Y:S01]  /*05a0*/  FMUL R23, R7, 1.4426950216293334961 ;  /* 0x3fb8aa3b07177820 */ /* 0x000fe20000400000 */
[----:B------:R-:W-:Y:S01]  /*05b0*/  FADD R7, RZ, -R5 ;  /* 0x80000005ff077221 */ /* 0x000fe20000000000 */
[----:B------:R-:W0:Y:S02]  /*05c0*/  MUFU.EX2 R9, R10 ;  /* 0x0000000a00097308 */ /* 0x000e240000000800 */
[----:B------:R-:W-:Y:S01]  /*05d0*/  FSETP.GEU.AND P3, PT, R18, -126, PT ;  /* 0xc2fc00001200780b */ /* 0x000fe20003f6e000 */
[----:B------:R-:W-:Y:S01]  /*05e0*/  FMUL R7, R7, 1.4426950216293334961 ;  /* 0x3fb8aa3b07077820 */ /* 0x000fe20000400000 */
[----:B------:R-:W-:-:S04]  /*05f0*/  FSETP.GEU.AND P4, PT, R23, -126, PT ;  /* 0xc2fc00001700780b */ /* 0x000fc80003f8e000 */
[----:B------:R-:W-:Y:S01]  /*0600*/  FSETP.GEU.AND P2, PT, R7, -126, PT ;  /* 0xc2fc00000700780b */ /* 0x000fe20003f4e000 */
[----:B0-----:R-:W-:-:S06]  /*0610*/  @!P1 FMUL R9, R9, R9 ;  /* 0x0000000909099220 */ /* 0x001fcc0000400000 */
[----:B------:R-:W-:Y:S01]  /*0620*/  @!P3 FMUL R18, R18, 0.5 ;  /* 0x3f0000001212b820 */ /* 0x000fe20000400000 */
[----:B------:R-:W-:-:S03]  /*0630*/  FADD R26, R9, 1 ;  /* 0x3f800000091a7421 */ /* 0x000fc60000000000 */
[----:B------:R-:W0:Y:S01]  /*0640*/  MUFU.EX2 R16, R18 ;  /* 0x0000001200107308 */ /* 0x000e220000000800 */
[----:B------:R-:W-:Y:S01]  /*0650*/  @!P4 FMUL R23, R23, 0.5 ;  /* 0x3f0000001717c820 */ /* 0x000fe20000400000 */
[----:B------:R-:W-:Y:S01]  /*0660*/  @!P2 FMUL R7, R7, 0.5 ;  /* 0x3f0000000707a820 */ /* 0x000fe20000400000 */
[----:B------:R-:W-:-:S05]  /*0670*/  FSETP.GT.AND P1, PT, R26, 8.50705917302346158658e+37, PT ;  /* 0x7e8000001a00780b */ /* 0x000fca0003f24000 */
[----:B------:R1:W2:Y:S08]  /*0680*/  MUFU.EX2 R24, R23 ;  /* 0x0000001700187308 */ /* 0x0002b00000000800 */
[----:B------:R-:W3:Y:S01]  /*0690*/  MUFU.EX2 R17, R7 ;  /* 0x0000000700117308 */ /* 0x000ee20000000800 */
[----:B-1----:R-:W-:Y:S01]  /*06a0*/  FADD R23, -R13, R20 ;  /* 0x000000140d177221 */ /* 0x002fe20000000100 */
[----:B0-----:R-:W-:-:S03]  /*06b0*/  @!P3 FMUL R16, R16, R16 ;  /* 0x000000101010b220 */ /* 0x001fc60000400000 */
[-C--:B------:R-:W-:Y:S01]  /*06c0*/  FMUL R23, R23, R2.reuse ;  /* 0x0000000217177220 */ /* 0x080fe20000400000 */
[C---:B------:R-:W-:Y:S01]  /*06d0*/  FADD R21, -R13.reuse, R28 ;  /* 0x0000001c0d157221 */ /* 0x040fe20000000100 */
[----:B------:R-:W-:Y:S01]  /*06e0*/  FADD R25, -R13, R25 ;  /* 0x000000190d197221 */ /* 0x000fe20000000100 */
[----:B------:R-:W-:Y:S01]  /*06f0*/  @P1 FMUL R26, R26, 0.25 ;  /* 0x3e8000001a1a1820 */ /* 0x000fe20000400000 */
[----:B------:R-:W-:Y:S01]  /*0700*/  FFMA R10, R23, R15, R12 ;  /* 0x0000000f170a7223 */ /* 0x000fe2000000000c */
[----:B------:R-:W-:Y:S01]  /*0710*/  FADD R23, -R13, R22 ;  /* 0x000000160d177221 */ /* 0x000fe20000000100 */
[----:B------:R-:W-:Y:S01]  /*0720*/  FADD R16, R16, 1 ;  /* 0x3f80000010107421 */ /* 0x000fe20000000000 */
[-C--:B------:R-:W-:Y:S01]  /*0730*/  FMUL R9, R25, R2.reuse ;  /* 0x0000000219097220 */ /* 0x080fe20000400000 */
[----:B------:R-:W-:Y:S01]  /*0740*/  FMUL R21, R21, R2 ;  /* 0x0000000215157220 */ /* 0x000fe20000400000 */
[----:B--2---:R-:W-:Y:S01]  /*0750*/  @!P4 FMUL R24, R24, R24 ;  /* 0x000000181818c220 */ /* 0x004fe20000400000 */
[----:B------:R-:W0:Y:S01]  /*0760*/  MUFU.RCP R7, R26 ;  /* 0x0000001a00077308 */ /* 0x000e220000001000 */
[----:B------:R-:W-:Y:S01]  /*0770*/  FMUL R23, R23, R2 ;  /* 0x0000000217177220 */ /* 0x000fe20000400000 */
[----:B---3--:R-:W-:Y:S01]  /*0780*/  @!P2 FMUL R17, R17, R17 ;  /* 0x000000111111a220 */ /* 0x008fe20000400000 */
[----:B------:R-:W-:Y:S01]  /*0790*/  FSETP.GT.AND P5, PT, R16, 8.50705917302346158658e+37, PT ;  /* 0x7e8000001000780b */ /* 0x000fe20003fa4000 */
[-C--:B------:R-:W-:Y:S01]  /*07a0*/  FFMA R9, R9, R15.reuse, R12 ;  /* 0x0000000f09097223 */ /* 0x080fe2000000000c */
[----:B------:R-:W-:Y:S01]  /*07b0*/  FADD R22, RZ, -R10 ;  /* 0x8000000aff167221 */ /* 0x000fe20000000000 */
[-CC-:B------:R-:W-:Y:S01]  /*07c0*/  FFMA R13, R21, R15.reuse, R12.reuse ;  /* 0x0000000f150d7223 */ /* 0x180fe2000000000c */
[----:B------:R-:W-:Y:S01]  /*07d0*/  FADD R18, R24, 1 ;  /* 0x3f80000018127421 */ /* 0x000fe20000000000 */
[----:B------:R-:W-:Y:S01]  /*07e0*/  FFMA R12, R23, R15, R12 ;  /* 0x0000000f170c7223 */ /* 0x000fe2000000000c */
[----:B------:R-:W-:Y:S01]  /*07f0*/  FADD R17, R17, 1 ;  /* 0x3f80000011117421 */ /* 0x000fe20000000000 */
[----:B------:R-:W-:Y:S01]  /*0800*/  FADD R20, RZ, -R9 ;  /* 0x80000009ff147221 */ /* 0x000fe20000000000 */
[----:B------:R-:W-:Y:S01]  /*0810*/  FMUL R21, R22, 1.4426950216293334961 ;  /* 0x3fb8aa3b16157820 */ /* 0x000fe20000400000 */
[----:B------:R-:W-:Y:S01]  /*0820*/  FADD R22, RZ, -R13 ;  /* 0x8000000dff167221 */ /* 0x000fe20000000000 */
[----:B------:R-:W-:Y:S01]  /*0830*/  FADD R2, RZ, -R12 ;  /* 0x8000000cff027221 */ /* 0x000fe20000000000 */
[----:B------:R-:W-:Y:S01]  /*0840*/  FSETP.GT.AND P6, PT, R18, 8.50705917302346158658e+37, PT ;  /* 0x7e8000001200780b */ /* 0x000fe20003fc4000 */
[----:B------:R-:W-:Y:S01]  /*0850*/  FMUL R20, R20, 1.4426950216293334961 ;  /* 0x3fb8aa3b14147820 */ /* 0x000fe20000400000 */
[----:B------:R-:W-:-:S02]  /*0860*/  FSETP.GT.AND P4, PT, R17, 8.50705917302346158658e+37, PT ;  /* 0x7e8000001100780b */ /* 0x000fc40003f84000 */
[----:B------:R-:W-:Y:S01]  /*0870*/  FSEL R24, R8, 1, P1 ;  /* 0x3f80000008187808 */ /* 0x000fe20000800000 */
[----:B------:R-:W-:Y:S01]  /*0880*/  FMUL R22, R22, 1.4426950216293334961 ;  /* 0x3fb8aa3b16167820 */ /* 0x000fe20000400000 */
[----:B------:R-:W-:Y:S01]  /*0890*/  FMUL R2, R2, 1.4426950216293334961 ;  /* 0x3fb8aa3b02027820 */ /* 0x000fe20000400000 */
[----:B------:R-:W-:Y:S01]  /*08a0*/  @P5 FMUL R16, R16, 0.25 ;  /* 0x3e80000010105820 */ /* 0x000fe20000400000 */
[----:B------:R-:W-:Y:S01]  /*08b0*/  FSETP.GEU.AND P3, PT, R20, -126, PT ;  /* 0xc2fc00001400780b */ /* 0x000fe20003f6e000 */
[----:B0-----:R-:W-:Y:S01]  /*08c0*/  FMUL R26, R7, R24 ;  /* 0x00000018071a7220 */ /* 0x001fe20000400000 */
[----:B------:R-:W-:Y:S02]  /*08d0*/  FSETP.GEU.AND P2, PT, R21, -126, PT ;  /* 0xc2fc00001500780b */ /* 0x000fe40003f4e000 */
[----:B------:R-:W-:Y:S02]  /*08e0*/  FSEL R7, R8, 1, P5 ;  /* 0x3f80000008077808 */ /* 0x000fe40002800000 */
[----:B------:R-:W-:-:S02]  /*08f0*/  FSETP.GEU.AND P1, PT, R22, -126, PT ;  /* 0xc2fc00001600780b */ /* 0x000fc40003f2e000 */
[----:B------:R-:W-:Y:S01]  /*0900*/  FSETP.GEU.AND P5, PT, R2, -126, PT ;  /* 0xc2fc00000200780b */ /* 0x000fe20003fae000 */
[----:B------:R-:W-:Y:S01]  /*0910*/  @P6 FMUL R18, R18, 0.25 ;  /* 0x3e80000012126820 */ /* 0x000fe20000400000 */
[----:B------:R-:W-:Y:S01]  /*0920*/  @P4 FMUL R17, R17, 0.25 ;  /* 0x3e80000011114820 */ /* 0x000fe20000400000 */
[----:B------:R-:W0:Y:S02]  /*0930*/  MUFU.RCP R16, R16 ;  /* 0x0000001000107308 */ /* 0x000e240000001000 */
[----:B------:R-:W-:Y:S02]  /*0940*/  @!P3 FMUL R20, R20, 0.5 ;  /* 0x3f0000001414b820 */ /* 0x000fe40000400000 */
[----:B------:R-:W-:-:S04]  /*0950*/  @!P2 FMUL R21, R21, 0.5 ;  /* 0x3f0000001515a820 */ /* 0x000fc80000400000 */
[----:B------:R-:W1:Y:S01]  /*0960*/  MUFU.RCP R18, R18 ;  /* 0x0000001200127308 */ /* 0x000e620000001000 */
[----:B------:R-:W-:Y:S01]  /*0970*/  @!P1 FMUL R22, R22, 0.5 ;  /* 0x3f00000016169820 */ /* 0x000fe20000400000 */
[----:B------:R-:W-:-:S06]  /*0980*/  @!P5 FMUL R2, R2, 0.5 ;  /* 0x3f0000000202d820 */ /* 0x000fcc0000400000 */
[----:B------:R-:W2:Y:S01]  /*0990*/  MUFU.RCP R17, R17 ;  /* 0x0000001100117308 */ /* 0x000ea20000001000 */
[C---:B------:R-:W-:Y:S02]  /*09a0*/  FSEL R15, R8.reuse, 1, P6 ;  /* 0x3f800000080f7808 */ /* 0x040fe40003000000 */
[----:B------:R-:W-:-:S05]  /*09b0*/  FSEL R24, R8, 1, P4 ;  /* 0x3f80000008187808 */ /* 0x000fca0002000000 */
[----:B------:R-:W3:Y:S01]  /*09c0*/  MUFU.EX2 R20, R20 ;  /* 0x0000001400147308 */ /* 0x000ee20000000800 */
[----:B0-----:R-:W-:-:S07]  /*09d0*/  FMUL R23, R16, R7 ;  /* 0x0000000710177220 */ /* 0x001fce0000400000 */
[----:B------:R-:W0:Y:S01]  /*09e0*/  MUFU.EX2 R21, R21 ;  /* 0x0000001500157308 */ /* 0x000e220000000800 */
[----:B-1----:R-:W-:-:S07]  /*09f0*/  FMUL R7, R18, R15 ;  /* 0x0000000f12077220 */ /* 0x002fce0000400000 */
[----:B------:R-:W1:Y:S08]  /*0a00*/  MUFU.EX2 R22, R22 ;  /* 0x0000001600167308 */ /* 0x000e700000000800 */
[----:B------:R-:W4:Y:S01]  /*0a10*/  MUFU.EX2 R2, R2 ;  /* 0x0000000200027308 */ /* 0x000f220000000800 */
[----:B--2---:R-:W-:Y:S01]  /*0a20*/  FMUL R24, R17, R24 ;  /* 0x0000001811187220 */ /* 0x004fe20000400000 */
[----:B------:R-:W-:Y:S01]  /*0a30*/  LOP3.LUT R15, R19, 0x7f, RZ, 0xc0, !PT ;  /* 0x0000007f130f7812 */ /* 0x000fe200078ec0ff */
[----:B------:R-:W-:Y:S01]  /*0a40*/  FMUL R26, R3, R26 ;  /* 0x0000001a031a7220 */ /* 0x000fe20000400000 */
[----:B------:R-:W-:Y:S01]  /*0a50*/  FMUL R4, R4, R23 ;  /* 0x0000001704047220 */ /* 0x000fe20000400000 */
[----:B------:R-:W-:Y:S01]  /*0a60*/  FMUL R6, R6, R7 ;  /* 0x0000000706067220 */ /* 0x000fe20000400000 */
[----:B------:R-:W-:Y:S01]  /*0a70*/  LEA R15, R15, UR4, 0x2 ;  /* 0x000000040f0f7c11 */ /* 0x000fe2000f8e10ff */
[----:B------:R-:W-:Y:S01]  /*0a80*/  FMUL R24, R5, R24 ;  /* 0x0000001805187220 */ /* 0x000fe20000400000 */
[----:B---3--:R-:W-:Y:S01]  /*0a90*/  @!P3 FMUL R20, R20, R20 ;  /* 0x000000141414b220 */ /* 0x008fe20000400000 */
[----:B0-----:R-:W-:Y:S01]  /*0aa0*/  @!P2 FMUL R21, R21, R21 ;  /* 0x000000151515a220 */ /* 0x001fe20000400000 */
[----:B-1----:R-:W-:Y:S01]  /*0ab0*/  @!P1 FMUL R22, R22, R22 ;  /* 0x0000001616169220 */ /* 0x002fe20000400000 */
[----:B------:R-:W-:Y:S01]  /*0ac0*/  STS [R15+0x200], R26 ;  /* 0x0002001a0f007388 */ /* 0x000fe20000000800 */
[----:B------:R-:W-:Y:S01]  /*0ad0*/  FADD R18, R20, 1 ;  /* 0x3f80000014127421 */ /* 0x000fe20000000000 */
[----:B----4-:R-:W-:-:S02]  /*0ae0*/  @!P5 FMUL R2, R2, R2 ;  /* 0x000000020202d220 */ /* 0x010fc40000400000 */
[----:B------:R-:W-:Y:S01]  /*0af0*/  STS [R15+0x400], R4 ;  /* 0x000400040f007388 */ /* 0x000fe20000000800 */
[----:B------:R-:W-:Y:S01]  /*0b00*/  FADD R23, R21, 1 ;  /* 0x3f80000015177421 */ /* 0x000fe20000000000 */
[----:B------:R-:W-:Y:S02]  /*0b10*/  FADD R20, R22, 1 ;  /* 0x3f80000016147421 */ /* 0x000fe40000000000 */
[----:B------:R-:W-:Y:S01]  /*0b20*/  STS [R15+0x600], R6 ;  /* 0x000600060f007388 */ /* 0x000fe20000000800 */
[----:B------:R-:W-:-:S03]  /*0b30*/  FADD R21, R2, 1 ;  /* 0x3f80000002157421 */ /* 0x000fc60000000000 */
[----:B------:R0:W-:Y:S01]  /*0b40*/  STS [R15], R24 ;  /* 0x000000180f007388 */ /* 0x0001e20000000800 */
[----:B------:R-:W-:Y:S01]  /*0b50*/  SHF.L.U32 R17, R19, 0x2, RZ ;  /* 0x0000000213117819 */ /* 0x000fe200000006ff */
[----:B------:R-:W-:Y:S01]  /*0b60*/  BAR.SYNC.DEFER_BLOCKING 0x0 ;  /* 0x0000000000007b1d */ /* 0x000fe20000010000 */
[----:B------:R-:W-:Y:S02]  /*0b70*/  FSETP.GT.AND P2, PT, R18, 8.50705917302346158658e+37, PT ;  /* 0x7e8000001200780b */ /* 0x000fe40003f44000 */
[----:B------:R-:W-:Y:S02]  /*0b80*/  FSETP.GT.AND P3, PT, R20, 8.50705917302346158658e+37, PT ;  /* 0x7e8000001400780b */ /* 0x000fe40003f64000 */
[----:B------:R-:W-:Y:S02]  /*0b90*/  FSETP.GT.AND P4, PT, R21, 8.50705917302346158658e+37, PT ;  /* 0x7e8000001500780b */ /* 0x000fe40003f84000 */
[----:B------:R-:W-:Y:S02]  /*0ba0*/  FSETP.GT.AND P1, PT, R23, 8.50705917302346158658e+37, PT ;  /* 0x7e8000001700780b */ /* 0x000fe40003f24000 */
[----:B------:R-:W-:-:S02]  /*0bb0*/  LOP3.LUT R17, R17, 0x1fc, RZ, 0xc0, !PT ;  /* 0x000001fc11117812 */ /* 0x000fc400078ec0ff */
[----:B------:R-:W-:Y:S02]  /*0bc0*/  SGXT R14, R14, 0x1 ;  /* 0x000000010e0e781a */ /* 0x000fe40000000200 */
[C---:B------:R-:W-:Y:S01]  /*0bd0*/  LOP3.LUT R3, R17.reuse, R0, RZ, 0xfc, !PT ;  /* 0x0000000011037212 */ /* 0x040fe200078efcff */
[----:B------:R-:W-:Y:S01]  /*0be0*/  @P2 FMUL R18, R18, 0.25 ;  /* 0x3e80000012122820 */ /* 0x000fe20000400000 */
[----:B------:R-:W-:Y:S02]  /*0bf0*/  LEA R16, R17, UR4, 0x2 ;  /* 0x0000000411107c11 */ /* 0x000fe4000f8e10ff */
[----:B------:R-:W-:Y:S01]  /*0c00*/  LEA.HI R2, R14, R3, RZ, 0xa ;  /* 0x000000030e027211 */ /* 0x000fe200078f50ff */
[----:B------:R-:W-:Y:S01]  /*0c10*/  @P3 FMUL R20, R20, 0.25 ;  /* 0x3e80000014143820 */ /* 0x000fe20000400000 */
[----:B------:R-:W-:Y:S01]  /*0c20*/  @P4 FMUL R21, R21, 0.25 ;  /* 0x3e80000015154820 */ /* 0x000fe20000400000 */
[----:B------:R-:W-:Y:S01]  /*0c30*/  @P1 FMUL R23, R23, 0.25 ;  /* 0x3e80000017171820 */ /* 0x000fe20000400000 */
[C---:B------:R-:W-:Y:S01]  /*0c40*/  LOP3.LUT R22, R2.reuse, 0xfffffc00, RZ, 0xc0, !PT ;  /* 0xfffffc0002167812 */ /* 0x040fe200078ec0ff */
[----:B------:R-:W1:Y:S01]  /*0c50*/  MUFU.RCP R18, R18 ;  /* 0x0000001200127308 */ /* 0x000e620000001000 */
[----:B0-----:R-:W-:Y:S01]  /*0c60*/  SHF.L.U32 R24, R2, 0x6, RZ ;  /* 0x0000000602187819 */ /* 0x001fe200000006ff */
[----:B------:R-:W0:Y:S01]  /*0c70*/  LDS.128 R4, [R16] ;  /* 0x0000000010047984 */ /* 0x000e220000000c00 */
[----:B------:R-:W-:-:S02]  /*0c80*/  IADD3 R22, R3, -R22, RZ ;  /* 0x8000001603167210 */ /* 0x000fc40007ffe0ff */
[----:B------:R-:W-:Y:S01]  /*0c90*/  FSEL R25, R8, 1, P2 ;  /* 0x3f80000008197808 */ /* 0x000fe20001000000 */
[----:B------:R-:W2:Y:S02]  /*0ca0*/  LDC.64 R2, c[0x0][0x238] ;  /* 0x00008e00ff027b82 */ /* 0x000ea40000000a00 */
[----:B------:R3:W4:Y:S01]  /*0cb0*/  MUFU.RCP R19, R23 ;  /* 0x0000001700137308 */ /* 0x0007220000001000 */
[----:B------:R-:W-:-:S07]  /*0cc0*/  LEA R22, R11, R22, 0xa ;  /* 0x000000160b167211 */ /* 0x000fce00078e50ff */
[----:B------:R-:W5:Y:S01]  /*0cd0*/  MUFU.RCP R20, R20 ;  /* 0x0000001400147308 */ /* 0x000f620000001000 */
[----:B---3--:R-:W-:-:S07]  /*0ce0*/  LOP3.LUT R23, R24, 0xffff0000, RZ, 0xc0, !PT ;  /* 0xffff000018177812 */ /* 0x008fce00078ec0ff */
[----:B------:R-:W3:Y:S01]  /*0cf0*/  MUFU.RCP R21, R21 ;  /* 0x0000001500157308 */ /* 0x000ee20000001000 */
[----:B------:R-:W-:Y:S02]  /*0d00*/  IADD3 R23, R22, R23, RZ ;  /* 0x0000001716177210 */ /* 0x000fe40007ffe0ff */
[C---:B------:R-:W-:Y:S02]  /*0d10*/  FSEL R22, R8.reuse, 1, P1 ;  /* 0x3f80000008167808 */ /* 0x040fe40000800000 */
[C---:B------:R-:W-:Y:S02]  /*0d20*/  FSEL R27, R8.reuse, 1, P3 ;  /* 0x3f800000081b7808 */ /* 0x040fe40001800000 */
[----:B------:R-:W-:Y:S01]  /*0d30*/  FSEL R8, R8, 1, P4 ;  /* 0x3f80000008087808 */ /* 0x000fe20002000000 */
[----:B-1----:R-:W-:Y:S01]  /*0d40*/  FMUL R18, R18, R25 ;  /* 0x0000001912127220 */ /* 0x002fe20000400000 */
[----:B----4-:R-:W-:Y:S01]  /*0d50*/  FMUL R19, R19, R22 ;  /* 0x0000001613137220 */ /* 0x010fe20000400000 */
[----:B-----5:R-:W-:-:S02]  /*0d60*/  FMUL R20, R20, R27 ;  /* 0x0000001b14147220 */ /* 0x020fc40000400000 */
[----:B---3--:R-:W-:Y:S01]  /*0d70*/  FMUL R21, R21, R8 ;  /* 0x0000000815157220 */ /* 0x008fe20000400000 */
[----:B------:R-:W-:Y:S01]  /*0d80*/  FMUL R18, R9, R18 ;  /* 0x0000001209127220 */ /* 0x000fe20000400000 */
[----:B------:R-:W-:Y:S01]  /*0d90*/  BAR.SYNC.DEFER_BLOCKING 0x0 ;  /* 0x0000000000007b1d */ /* 0x000fe20000010000 */
[----:B------:R-:W-:Y:S01]  /*0da0*/  FMUL R10, R10, R19 ;  /* 0x000000130a0a7220 */ /* 0x000fe20000400000 */
[----:B------:R-:W-:Y:S01]  /*0db0*/  FMUL R20, R13, R20 ;  /* 0x000000140d147220 */ /* 0x000fe20000400000 */
[----:B------:R-:W-:Y:S01]  /*0dc0*/  FMUL R12, R12, R21 ;  /* 0x000000150c0c7220 */ /* 0x000fe20000400000 */
[----:B--2---:R-:W-:Y:S02]  /*0dd0*/  IMAD.WIDE R8, R23, 0x4, R2 ;  /* 0x0000000417087825 */ /* 0x004fe400078e0202 */
[----:B------:R1:W-:Y:S04]  /*0de0*/  STS [R15], R18 ;  /* 0x000000120f007388 */ /* 0x0003e80000000800 */
[----:B------:R1:W-:Y:S04]  /*0df0*/  STS [R15+0x200], R10 ;  /* 0x0002000a0f007388 */ /* 0x0003e80000000800 */
[----:B------:R1:W-:Y:S04]  /*0e00*/  STS [R15+0x400], R20 ;  /* 0x000400140f007388 */ /* 0x0003e80000000800 */
[----:B------:R1:W-:Y:S01]  /*0e10*/  STS [R15+0x600], R12 ;  /* 0x0006000c0f007388 */ /* 0x0003e20000000800 */
[----:B------:R-:W-:Y:S06]  /*0e20*/  BAR.SYNC.DEFER_BLOCKING 0x0 ;  /* 0x0000000000007b1d */ /* 0x000fec0000010000 */
[----:B0-----:R1:W-:Y:S01]  /*0e30*/  @!P0 STG.E.128 desc[UR6][R8.64], R4 ;  /* 0x0000000408008986 */ /* 0x0013e2000c101d06 */
[----:B------:R-:W-:Y:S05]  /*0e40*/  @P0 EXIT ;  /* 0x000000000000094d */ /* 0x000fea0003800000 */
[----:B-1----:R-:W0:Y:S01]  /*0e50*/  LDS.128 R4, [R16] ;  /* 0x0000000010047984 */ /* 0x002e220000000c00 */
[----:B------:R-:W-:-:S04]  /*0e60*/  LOP3.LUT R17, R17, 0x200, R0, 0xfe, !PT ;  /* 0x0000020011117812 */ /* 0x000fc800078efe00 */
[----:B------:R-:W-:-:S04]  /*0e70*/  LEA.HI R14, R14, R17, RZ, 0xa ;  /* 0x000000110e0e7211 */ /* 0x000fc800078f50ff */
[C---:B------:R-:W-:Y:S02]  /*0e80*/  LOP3.LUT R0, R14.reuse, 0xfffffc00, RZ, 0xc0, !PT ;  /* 0xfffffc000e007812 */ /* 0x040fe400078ec0ff */
[----:B------:R-:W-:Y:S02]  /*0e90*/  SHF.L.U32 R14, R14, 0x6, RZ ;  /* 0x000000060e0e7819 */ /* 0x000fe400000006ff */
[----:B------:R-:W-:Y:S02]  /*0ea0*/  IADD3 R0, R17, -R0, RZ ;  /* 0x8000000011007210 */ /* 0x000fe40007ffe0ff */
[----:B------:R-:W-:Y:S02]  /*0eb0*/  LOP3.LUT R9, R14, 0xffff0000, RZ, 0xc0, !PT ;  /* 0xffff00000e097812 */ /* 0x000fe400078ec0ff */
[----:B------:R-:W-:-:S04]  /*0ec0*/  LEA R0, R11, R0, 0xa ;  /* 0x000000000b007211 */ /* 0x000fc800078e50ff */
[----:B------:R-:W-:-:S05]  /*0ed0*/  IADD3 R9, R0, R9, RZ ;  /* 0x0000000900097210 */ /* 0x000fca0007ffe0ff */
[----:B------:R-:W-:-:S05]  /*0ee0*/  IMAD.WIDE R2, R9, 0x4, R2 ;  /* 0x0000000409027825 */ /* 0x000fca00078e0202 */
[----:B0-----:R-:W-:Y:S01]  /*0ef0*/  STG.E.128 desc[UR6][R2.64], R4 ;  /* 0x0000000402007986 */ /* 0x001fe2000c101d06 */
[----:B------:R-:W-:Y:S05]  /*0f00*/  EXIT ;  /* 0x000000000000794d */ /* 0x000fea0003800000 */
.L_x_0:
[----:B------:R-:W-:-:S00]  /*0f10*/  BRA `(.L_x_0) ;  /* 0xfffffffc00fc7947 */ /* 0x000fc0000383ffff */
[----:B------:R-:W-:-:S00]  /*0f20*/  NOP ;  /* 0x0000000000007918 */ /* 0x000fc00000000000 */
        /* <DEDUP_REMOVED lines=13> */
.L_x_1:


//--------------------- .nv.global.init           --------------------------
	.section	.nv.global.init,"aw",@progbits
.nv.global.init:
	.type		_$_str,@object
	.size		_$_str,(_$_str_$_2 - _$_str)
_$_str:
        /*0000*/ 	.byte	0x5f, 0x5f, 0x43, 0x55, 0x44, 0x41, 0x5f, 0x46, 0x54, 0x5a, 0x00
	.type		_$_str_$_2,@object
	.size		_$_str_$_2,(.L_1 - _$_str_$_2)
_$_str_$_2:
        /*000b*/ 	.byte	0x5f, 0x5f, 0x43, 0x55, 0x44, 0x41, 0x5f, 0x50, 0x52, 0x45, 0x43, 0x5f, 0x53, 0x51, 0x52, 0x54
        /*001b*/ 	.byte	0x00
.L_1:


//--------------------- .nv.shared.triton_poi_fused__native_batch_norm_legit_no_training_silu_18 --------------------------
	.section	.nv.shared.triton_poi_fused__native_batch_norm_legit_no_training_silu_18,"aw",@nobits
	.sectionflags	@""
	.align	16
	.zero		1024


//--------------------- .nv.constant0.triton_poi_fused__native_batch_norm_legit_no_training_silu_18 --------------------------
	.section	.nv.constant0.triton_poi_fused__native_batch_norm_legit_no_training_silu_18,"a",@progbits
	.sectionflags	@""
	.align	4
.nv.constant0.triton_poi_fused__native_batch_norm_legit_no_training_silu_18:
	.zero		584
